	.headerflags	@"EF_CUDA_TEXMODE_UNIFIED EF_CUDA_64BIT_ADDRESS EF_CUDA_ACCELERATORS EF_CUDA_SM90 EF_CUDA_VIRTUAL_SM(EF_CUDA_SM90)"
	.elftype	@"ET_EXEC"


//--------------------- .nv.info                  --------------------------
	.section	.nv.info,"",@"SHT_CUDA_INFO"
	.align	4


	//----- nvinfo : EIATTR_REGCOUNT
	.align		4
        /*0000*/ 	.byte	0x04, 0x2f
        /*0002*/ 	.short	(.L_3 - .L_2)
	.align		4
.L_2:
        /*0004*/ 	.word	index@(triton_poi_fused__native_batch_norm_legit_no_training_relu_60)
        /*0008*/ 	.word	0x0000001a


	//----- nvinfo : EIATTR_MIN_STACK_SIZE
	.align		4
.L_3:
        /*000c*/ 	.byte	0x04, 0x12
        /*000e*/ 	.short	(.L_5 - .L_4)
	.align		4
.L_4:
        /*0010*/ 	.word	index@(triton_poi_fused__native_batch_norm_legit_no_training_relu_60)
        /*0014*/ 	.word	0x00000000


	//----- nvinfo : EIATTR_FRAME_SIZE
	.align		4
.L_5:
        /*0018*/ 	.byte	0x04, 0x11
        /*001a*/ 	.short	(.L_7 - .L_6)
	.align		4
.L_6:
        /*001c*/ 	.word	index@(triton_poi_fused__native_batch_norm_legit_no_training_relu_60)
        /*0020*/ 	.word	0x00000000


	//----- nvinfo : EIATTR_MIN_STACK_SIZE
	.align		4
.L_7:
        /*0024*/ 	.byte	0x04, 0x12
        /*0026*/ 	.short	(.L_9 - .L_8)
	.align		4
.L_8:
        /*0028*/ 	.word	index@(triton_poi_fused__native_batch_norm_legit_no_training_relu_60)
        /*002c*/ 	.word	0x00000000
.L_9:


//--------------------- .nv.info.triton_poi_fused__native_batch_norm_legit_no_training_relu_60 --------------------------
	.section	.nv.info.triton_poi_fused__native_batch_norm_legit_no_training_relu_60,"",@"SHT_CUDA_INFO"
	.sectionflags	@""
	.align	4


	//----- nvinfo : EIATTR_CUDA_API_VERSION
	.align		4
        /*0000*/ 	.byte	0x04, 0x37
        /*0002*/ 	.short	(.L_11 - .L_10)
.L_10:
        /*0004*/ 	.word	0x0000007c


	//----- nvinfo : EIATTR_KPARAM_INFO
	.align		4
.L_11:
        /*0008*/ 	.byte	0x04, 0x17
        /*000a*/ 	.short	(.L_13 - .L_12)
.L_12:
        /*000c*/ 	.word	0x00000000
        /*0010*/ 	.short	0x0007
        /*0012*/ 	.short	0x0034
        /*0014*/ 	.byte	0x00, 0xf0, 0x11, 0x00


	//----- nvinfo : EIATTR_KPARAM_INFO
	.align		4
.L_13:
        /*0018*/ 	.byte	0x04, 0x17
        /*001a*/ 	.short	(.L_15 - .L_14)
.L_14:
        /*001c*/ 	.word	0x00000000
        /*0020*/ 	.short	0x0006
        /*0022*/ 	.short	0x0030
        /*0024*/ 	.byte	0x00, 0xf0, 0x11, 0x00


	//----- nvinfo : EIATTR_KPARAM_INFO
	.align		4
.L_15:
        /*0028*/ 	.byte	0x04, 0x17
        /*002a*/ 	.short	(.L_17 - .L_16)
.L_16:
        /*002c*/ 	.word	0x00000000
        /*0030*/ 	.short	0x0005
        /*0032*/ 	.short	0x0028
        /*0034*/ 	.byte	0x00, 0xf4, 0x21, 0x00


	//----- nvinfo : EIATTR_KPARAM_INFO
	.align		4
.L_17:
        /*0038*/ 	.byte	0x04, 0x17
        /*003a*/ 	.short	(.L_19 - .L_18)
.L_18:
        /*003c*/ 	.word	0x00000000
        /*0040*/ 	.short	0x0004
        /*0042*/ 	.short	0x0020
        /*0044*/ 	.byte	0x00, 0xf4, 0x21, 0x00


	//----- nvinfo : EIATTR_KPARAM_INFO
	.align		4
.L_19:
        /*0048*/ 	.byte	0x04, 0x17
        /*004a*/ 	.short	(.L_21 - .L_20)
.L_20:
        /*004c*/ 	.word	0x00000000
        /*0050*/ 	.short	0x0003
        /*0052*/ 	.short	0x0018
        /*0054*/ 	.byte	0x00, 0xf4, 0x21, 0x00


	//----- nvinfo : EIATTR_KPARAM_INFO
	.align		4
.L_21:
        /*0058*/ 	.byte	0x04, 0x17
        /*005a*/ 	.short	(.L_23 - .L_22)
.L_22:
        /*005c*/ 	.word	0x00000000
        /*0060*/ 	.short	0x0002
        /*0062*/ 	.short	0x0010
        /*0064*/ 	.byte	0x00, 0xf4, 0x21, 0x00


	//----- nvinfo : EIATTR_KPARAM_INFO
	.align		4
.L_23:
        /*0068*/ 	.byte	0x04, 0x17
        /*006a*/ 	.short	(.L_25 - .L_24)
.L_24:
        /*006c*/ 	.word	0x00000000
        /*0070*/ 	.short	0x0001
        /*0072*/ 	.short	0x0008
        /*0074*/ 	.byte	0x00, 0xf4, 0x21, 0x00


	//----- nvinfo : EIATTR_KPARAM_INFO
	.align		4
.L_25:
        /*0078*/ 	.byte	0x04, 0x17
        /*007a*/ 	.short	(.L_27 - .L_26)
.L_26:
        /*007c*/ 	.word	0x00000000
        /*0080*/ 	.short	0x0000
        /*0082*/ 	.short	0x0000
        /*0084*/ 	.byte	0x00, 0xf4, 0x21, 0x00


	//----- nvinfo : EIATTR_SPARSE_MMA_MASK
	.align		4
.L_27:
        /*0088*/ 	.byte	0x03, 0x50
        /*008a*/ 	.short	0x0000


	//----- nvinfo : EIATTR_MAXREG_COUNT
	.align		4
        /*008c*/ 	.byte	0x03, 0x1b
        /*008e*/ 	.short	0x00ff


	//----- nvinfo : EIATTR_EXIT_INSTR_OFFSETS
	.align		4
        /*0090*/ 	.byte	0x04, 0x1c
        /*0092*/ 	.short	(.L_29 - .L_28)


	//   ....[0]....
.L_28:
        /*0094*/ 	.word	0x000005c0


	//   ....[1]....
        /*0098*/ 	.word	0x00000630


	//----- nvinfo : EIATTR_REQNTID
	.align		4
.L_29:
        /*009c*/ 	.byte	0x04, 0x10
        /*009e*/ 	.short	(.L_31 - .L_30)
.L_30:
        /*00a0*/ 	.word	0x00000080
        /*00a4*/ 	.word	0x00000001
        /*00a8*/ 	.word	0x00000001


	//----- nvinfo : EIATTR_CBANK_PARAM_SIZE
	.align		4
.L_31:
        /*00ac*/ 	.byte	0x03, 0x19
        /*00ae*/ 	.short	0x0038


	//----- nvinfo : EIATTR_PARAM_CBANK
	.align		4
        /*00b0*/ 	.byte	0x04, 0x0a
        /*00b2*/ 	.short	(.L_33 - .L_32)
	.align		4
.L_32:
        /*00b4*/ 	.word	index@(.nv.constant0.triton_poi_fused__native_batch_norm_legit_no_training_relu_60)
        /*00b8*/ 	.short	0x0210
        /*00ba*/ 	.short	0x0038


	//----- nvinfo : EIATTR_SW_WAR
	.align		4
.L_33:
        /*00bc*/ 	.byte	0x04, 0x36
        /*00be*/ 	.short	(.L_35 - .L_34)
.L_34:
        /*00c0*/ 	.word	0x00000008
.L_35:


//--------------------- .nv.callgraph             --------------------------
	.section	.nv.callgraph,"",@"SHT_CUDA_CALLGRAPH"
	.align	4
	.sectionentsize	8
	.align		4
        /*0000*/ 	.word	0x00000000
	.align		4
        /*0004*/ 	.word	0xffffffff
	.align		4
        /*0008*/ 	.word	0x00000000
	.align		4
        /*000c*/ 	.word	0xfffffffe
	.align		4
        /*0010*/ 	.word	0x00000000
	.align		4
        /*0014*/ 	.word	0xfffffffd
	.align		4
        /*0018*/ 	.word	0x00000000
	.align		4
        /*001c*/ 	.word	0xfffffffc


//--------------------- .nv.constant4             --------------------------
	.section	.nv.constant4,"a",@progbits
	.align	8
	.align		8
.nv.constant4:
        /*0000*/ 	.dword	_$_str
	.align		8
        /*0008*/ 	.dword	_$_str_$_2


//--------------------- .text.triton_poi_fused__native_batch_norm_legit_no_training_relu_60 --------------------------
	.section	.text.triton_poi_fused__native_batch_norm_legit_no_training_relu_60,"ax",@progbits
	.sectionflags	@"SHF_BARRIERS=1"
	.align	128
        .global         triton_poi_fused__native_batch_norm_legit_no_training_relu_60
        .type           triton_poi_fused__native_batch_norm_legit_no_training_relu_60,@function
        .size           triton_poi_fused__native_batch_norm_legit_no_training_relu_60,(.L_x_1 - triton_poi_fused__native_batch_norm_legit_no_training_relu_60)
        .other          triton_poi_fused__native_batch_norm_legit_no_training_relu_60,@"STO_CUDA_ENTRY STV_DEFAULT"
triton_poi_fused__native_batch_norm_legit_no_training_relu_60:
.text.triton_poi_fused__native_batch_norm_legit_no_training_relu_60:
[----:B------:R-:W0:Y:S01]  /*0000*/  LDC R1, c[0x0][0x28] ;  /* 0x00000a00ff017b82 */ /* 0x000e220000000800 */
[----:B------:R-:W1:Y:S07]  /*0010*/  S2R R0, SR_CTAID.Y ;  /* 0x0000000000007919 */ /* 0x000e6e0000002600 */
[----:B------:R-:W2:Y:S01]  /*0020*/  LDC.64 R6, c[0x0][0x220] ;  /* 0x00008800ff067b82 */ /* 0x000ea20000000a00 */
[----:B------:R-:W-:Y:S01]  /*0030*/  ULDC.64 UR6, c[0x0][0x208] ;  /* 0x0000820000067ab9 */ /* 0x000fe20000000a00 */
[----:B------:R-:W3:Y:S01]  /*0040*/  S2R R12, SR_TID.X ;  /* 0x00000000000c7919 */ /* 0x000ee20000002100 */
[----:B------:R-:W4:Y:S05]  /*0050*/  S2R R14, SR_CTAID.X ;  /* 0x00000000000e7919 */ /* 0x000f2a0000002500 */
[----:B------:R-:W5:Y:S08]  /*0060*/  LDC.64 R4, c[0x0][0x210] ;  /* 0x00008400ff047b82 */ /* 0x000f700000000a00 */
[----:B------:R-:W4:Y:S08]  /*0070*/  LDC.64 R18, c[0x0][0x218] ;  /* 0x00008600ff127b82 */ /* 0x000f300000000a00 */
[----:B------:R-:W5:Y:S01]  /*0080*/  LDC.64 R10, c[0x0][0x228] ;  /* 0x00008a00ff0a7b82 */ /* 0x000f620000000a00 */
[----:B-1----:R-:W-:-:S02]  /*0090*/  IMAD.SHL.U32 R0, R0, 0x40, RZ ;  /* 0x0000004000007824 */ /* 0x002fc400078e00ff */
[----:B---3--:R-:W-:-:S05]  /*00a0*/  IMAD.SHL.U32 R13, R12, 0x2, RZ ;  /* 0x000000020c0d7824 */ /* 0x008fca00078e00ff */
[----:B------:R-:W-:-:S04]  /*00b0*/  LOP3.LUT R16, R0, 0x3e, R13, 0xf8, !PT ;  /* 0x0000003e00107812 */ /* 0x000fc800078ef80d */
[C---:B------:R-:W-:Y:S01]  /*00c0*/  ISETP.GE.AND P1, PT, R16.reuse, 0xd00, PT ;  /* 0x00000d001000780c */ /* 0x040fe20003f26270 */
[----:B------:R-:W-:-:S05]  /*00d0*/  IMAD.HI R2, R16, 0x4ec4ec4f, RZ ;  /* 0x4ec4ec4f10027827 */ /* 0x000fca00078e02ff */
[----:B------:R-:W-:-:S04]  /*00e0*/  SHF.R.U32.HI R3, RZ, 0x1f, R2 ;  /* 0x0000001fff037819 */ /* 0x000fc80000011602 */
[----:B------:R-:W-:Y:S02]  /*00f0*/  LEA.HI.SX32 R21, R2, R3, 0x18 ;  /* 0x0000000302157211 */ /* 0x000fe400078fc2ff */
[----:B------:R-:W-:-:S03]  /*0100*/  CS2R R2, SRZ ;  /* 0x0000000000027805 */ /* 0x000fc6000001ff00 */
[----:B------:R-:W-:-:S04]  /*0110*/  IMAD R17, R21, -0x340, R16 ;  /* 0xfffffcc015117824 */ /* 0x000fc800078e0210 */
[----:B--2---:R-:W-:-:S05]  /*0120*/  IMAD.WIDE R6, R17, 0x4, R6 ;  /* 0x0000000411067825 */ /* 0x004fca00078e0206 */
[----:B------:R1:W2:Y:S01]  /*0130*/  @!P1 LDG.E.EL.64 R2, desc[UR6][R6.64] ;  /* 0x0000000606029981 */ /* 0x0002a2000c2e1b00 */
[----:B------:R-:W-:Y:S01]  /*0140*/  SHF.R.U32.HI R15, RZ, 0x5, R12 ;  /* 0x00000005ff0f7819 */ /* 0x000fe2000001160c */
[----:B----4-:R-:W-:Y:S02]  /*0150*/  IMAD.SHL.U32 R14, R14, 0x4, RZ ;  /* 0x000000040e0e7824 */ /* 0x010fe400078e00ff */
[----:B0-----:R-:W-:Y:S01]  /*0160*/  IMAD.WIDE R18, R17, 0x4, R18 ;  /* 0x0000000411127825 */ /* 0x001fe200078e0212 */
[----:B------:R-:W-:-:S04]  /*0170*/  SGXT.U32 R15, R15, 0x2 ;  /* 0x000000020f0f781a */ /* 0x000fc80000000000 */
[----:B------:R-:W-:Y:S02]  /*0180*/  LOP3.LUT R8, R14, R15, RZ, 0xfc, !PT ;  /* 0x0000000f0e087212 */ /* 0x000fe400078efcff */
[----:B-1----:R-:W-:Y:S02]  /*0190*/  CS2R R6, SRZ ;  /* 0x0000000000067805 */ /* 0x002fe4000001ff00 */
[C---:B------:R-:W-:Y:S01]  /*01a0*/  ISETP.GE.AND P0, PT, R8.reuse, 0x4, PT ;  /* 0x000000040800780c */ /* 0x040fe20003f06270 */
[----:B------:R-:W-:Y:S02]  /*01b0*/  IMAD R20, R8, 0x340, R17 ;  /* 0x0000034008147824 */ /* 0x000fe400078e0211 */
[----:B------:R-:W0:Y:S01]  /*01c0*/  LDC.64 R8, c[0x0][0x230] ;  /* 0x00008c00ff087b82 */ /* 0x000e220000000a00 */
[----:B------:R-:W-:Y:S01]  /*01d0*/  ISETP.LT.AND P0, PT, R16, 0xd00, !P0 ;  /* 0x00000d001000780c */ /* 0x000fe20004701270 */
[----:B------:R-:W-:Y:S01]  /*01e0*/  IMAD R21, R21, 0xd00, R20 ;  /* 0x00000d0015157824 */ /* 0x000fe200078e0214 */
[----:B------:R-:W3:Y:S03]  /*01f0*/  @!P1 LDG.E.EL.64 R6, desc[UR6][R18.64] ;  /* 0x0000000612069981 */ /* 0x000ee6000c2e1b00 */
[----:B-----5:R-:W-:Y:S01]  /*0200*/  IMAD.WIDE R20, R21, 0x4, R4 ;  /* 0x0000000415147825 */ /* 0x020fe200078e0204 */
[----:B------:R-:W-:-:S03]  /*0210*/  CS2R R4, SRZ ;  /* 0x0000000000047805 */ /* 0x000fc6000001ff00 */
[----:B------:R-:W-:Y:S01]  /*0220*/  IMAD.WIDE R22, R17, 0x4, R10 ;  /* 0x0000000411167825 */ /* 0x000fe200078e020a */
[----:B------:R-:W-:-:S03]  /*0230*/  CS2R R10, SRZ ;  /* 0x00000000000a7805 */ /* 0x000fc6000001ff00 */
[----:B------:R-:W3:Y:S04]  /*0240*/  @P0 LDG.E.EL.64 R4, desc[UR6][R20.64] ;  /* 0x0000000614040981 */ /* 0x000ee8000c2e1b00 */
[----:B------:R-:W4:Y:S01]  /*0250*/  @!P1 LDG.E.EL.64 R10, desc[UR6][R22.64] ;  /* 0x00000006160a9981 */ /* 0x000f22000c2e1b00 */
[----:B0-----:R-:W-:Y:S01]  /*0260*/  IMAD.WIDE R16, R17, 0x4, R8 ;  /* 0x0000000411107825 */ /* 0x001fe200078e0208 */
[----:B------:R-:W-:-:S06]  /*0270*/  CS2R R8, SRZ ;  /* 0x0000000000087805 */ /* 0x000fcc000001ff00 */
[----:B------:R0:W4:Y:S01]  /*0280*/  @!P1 LDG.E.EL.64 R8, desc[UR6][R16.64] ;  /* 0x0000000610089981 */ /* 0x000122000c2e1b00 */
[----:B------:R-:W1:Y:S01]  /*0290*/  S2UR UR5, SR_CgaCtaId ;  /* 0x00000000000579c3 */ /* 0x000e620000008800 */
[----:B0-----:R-:W-:Y:S01]  /*02a0*/  IMAD.MOV.U32 R17, RZ, RZ, 0x3e800000 ;  /* 0x3e800000ff117424 */ /* 0x001fe200078e00ff */
[----:B------:R-:W-:Y:S02]  /*02b0*/  UMOV UR4, 0x400 ;  /* 0x0000040000047882 */ /* 0x000fe40000000000 */
[----:B-1----:R-:W-:Y:S01]  /*02c0*/  UPRMT UR4, UR5, 0x654, UR4 ;  /* 0x0000065405047896 */ /* 0x002fe20008000004 */
[----:B--2---:R-:W-:Y:S01]  /*02d0*/  FADD R2, R2, 9.9999997473787516356e-06 ;  /* 0x3727c5ac02027421 */ /* 0x004fe20000000000 */
[----:B------:R-:W-:-:S03]  /*02e0*/  FADD R3, R3, 9.9999997473787516356e-06 ;  /* 0x3727c5ac03037421 */ /* 0x000fc60000000000 */
[----:B------:R-:W0:Y:S08]  /*02f0*/  MUFU.SQRT R20, R2 ;  /* 0x0000000200147308 */ /* 0x000e300000002000 */
[----:B------:R-:W1:Y:S01]  /*0300*/  MUFU.SQRT R18, R3 ;  /* 0x0000000300127308 */ /* 0x000e620000002000 */
[C---:B0-----:R-:W-:Y:S02]  /*0310*/  FSETP.GT.AND P0, PT, R20.reuse, 8.50705917302346158658e+37, PT ;  /* 0x7e8000001400780b */ /* 0x041fe40003f04000 */
[----:B------:R-:W-:-:S02]  /*0320*/  FSETP.GEU.AND P2, PT, R20, 1.175494350822287508e-38, PT ;  /* 0x008000001400780b */ /* 0x000fc40003f4e000 */
[C---:B-1----:R-:W-:Y:S02]  /*0330*/  FSETP.GT.AND P1, PT, R18.reuse, 8.50705917302346158658e+37, PT ;  /* 0x7e8000001200780b */ /* 0x042fe40003f24000 */
[----:B------:R-:W-:-:S07]  /*0340*/  FSETP.GEU.AND P3, PT, R18, 1.175494350822287508e-38, PT ;  /* 0x008000001200780b */ /* 0x000fce0003f6e000 */
[----:B------:R-:W-:-:S04]  /*0350*/  @P0 FMUL R20, R20, 0.25 ;  /* 0x3e80000014140820 */ /* 0x000fc80000400000 */
[----:B------:R-:W-:Y:S01]  /*0360*/  @!P2 FMUL R20, R20, 16777216 ;  /* 0x4b8000001414a820 */ /* 0x000fe20000400000 */
[----:B------:R-:W-:-:S04]  /*0370*/  @P1 FMUL R18, R18, 0.25 ;  /* 0x3e80000012121820 */ /* 0x000fc80000400000 */
[----:B------:R-:W-:Y:S01]  /*0380*/  @!P3 FMUL R18, R18, 16777216 ;  /* 0x4b8000001212b820 */ /* 0x000fe20000400000 */
[----:B------:R-:W0:Y:S01]  /*0390*/  MUFU.RCP R20, R20 ;  /* 0x0000001400147308 */ /* 0x000e220000001000 */
[----:B------:R-:W-:-:S07]  /*03a0*/  FSEL R3, R17, 1, P0 ;  /* 0x3f80000011037808 */ /* 0x000fce0000000000 */
[----:B------:R-:W1:Y:S01]  /*03b0*/  MUFU.RCP R18, R18 ;  /* 0x0000001200127308 */ /* 0x000e620000001000 */
[----:B------:R-:W-:Y:S01]  /*03c0*/  FSEL R17, R17, 1, P1 ;  /* 0x3f80000011117808 */ /* 0x000fe20000800000 */
[----:B------:R-:W-:Y:S01]  /*03d0*/  @!P2 FMUL R3, R3, 16777216 ;  /* 0x4b8000000303a820 */ /* 0x000fe20000400000 */
[----:B---3--:R-:W-:-:S03]  /*03e0*/  FADD R5, -R7, R5 ;  /* 0x0000000507057221 */ /* 0x008fc60000000100 */
[----:B------:R-:W-:Y:S01]  /*03f0*/  @!P3 FMUL R17, R17, 16777216 ;  /* 0x4b8000001111b820 */ /* 0x000fe20000400000 */
[----:B------:R-:W-:Y:S01]  /*0400*/  FADD R4, -R6, R4 ;  /* 0x0000000406047221 */ /* 0x000fe20000000100 */
[----:B0-----:R-:W-:Y:S01]  /*0410*/  FMUL R7, R20, R3 ;  /* 0x0000000314077220 */ /* 0x001fe20000400000 */
[----:B------:R-:W-:Y:S01]  /*0420*/  SHF.R.U32.HI R2, RZ, 0x1, R12 ;  /* 0x00000001ff027819 */ /* 0x000fe2000001160c */
[----:B------:R-:W-:Y:S02]  /*0430*/  IMAD.SHL.U32 R12, R12, 0x8, RZ ;  /* 0x000000080c0c7824 */ /* 0x000fe400078e00ff */
[----:B-1----:R-:W-:Y:S01]  /*0440*/  FMUL R18, R18, R17 ;  /* 0x0000001112127220 */ /* 0x002fe20000400000 */
[----:B------:R-:W-:-:S03]  /*0450*/  FMUL R7, R4, R7 ;  /* 0x0000000704077220 */ /* 0x000fc60000400000 */
[----:B------:R-:W-:Y:S01]  /*0460*/  FMUL R18, R5, R18 ;  /* 0x0000001205127220 */ /* 0x000fe20000400000 */
[----:B------:R-:W-:Y:S01]  /*0470*/  SGXT.U32 R3, R2, 0x6 ;  /* 0x000000060203781a */ /* 0x000fe20000000000 */
[----:B----4-:R-:W-:Y:S01]  /*0480*/  FFMA R7, R7, R10, R8 ;  /* 0x0000000a07077223 */ /* 0x010fe20000000008 */
[----:B------:R-:W-:Y:S01]  /*0490*/  LOP3.LUT R2, R12, 0xf8, RZ, 0xc0, !PT ;  /* 0x000000f80c027812 */ /* 0x000fe200078ec0ff */
[----:B------:R-:W-:Y:S01]  /*04a0*/  FFMA R9, R18, R11, R9 ;  /* 0x0000000b12097223 */ /* 0x000fe20000000009 */
[----:B------:R-:W-:Y:S02]  /*04b0*/  LOP3.LUT R15, R15, 0xf8, R12, 0xf8, !PT ;  /* 0x000000f80f0f7812 */ /* 0x000fe400078ef80c */
[----:B------:R-:W-:Y:S01]  /*04c0*/  FSETP.GEU.AND P1, PT, R7, RZ, PT ;  /* 0x000000ff0700720b */ /* 0x000fe20003f2e000 */
[----:B------:R-:W-:Y:S01]  /*04d0*/  VIADD R2, R2, UR4 ;  /* 0x0000000402027c36 */ /* 0x000fe20008000000 */
[----:B------:R-:W-:Y:S02]  /*04e0*/  FSETP.GEU.AND P2, PT, R9, RZ, PT ;  /* 0x000000ff0900720b */ /* 0x000fe40003f4e000 */
[----:B------:R-:W-:Y:S01]  /*04f0*/  FSEL R7, R7, RZ, P1 ;  /* 0x000000ff07077208 */ /* 0x000fe20000800000 */
[----:B------:R-:W-:Y:S01]  /*0500*/  IMAD R2, R15, 0x4, R2 ;  /* 0x000000040f027824 */ /* 0x000fe200078e0202 */
[----:B------:R-:W-:-:S04]  /*0510*/  FSEL R9, R9, RZ, P2 ;  /* 0x000000ff09097208 */ /* 0x000fc80001000000 */
[----:B------:R0:W-:Y:S04]  /*0520*/  STS [R2], R7 ;  /* 0x0000000702007388 */ /* 0x0001e80000000800 */
[----:B------:R0:W-:Y:S01]  /*0530*/  STS [R2+0x14], R9 ;  /* 0x0000140902007388 */ /* 0x0001e20000000800 */
[----:B------:R-:W-:Y:S02]  /*0540*/  LOP3.LUT R5, R14, 0x2, R13, 0xf8, !PT ;  /* 0x000000020e057812 */ /* 0x000fe400078ef80d */
[----:B------:R-:W-:Y:S01]  /*0550*/  LOP3.LUT R0, R0, R3, RZ, 0xfc, !PT ;  /* 0x0000000300007212 */ /* 0x000fe200078efcff */
[----:B------:R-:W-:Y:S01]  /*0560*/  BAR.SYNC.DEFER_BLOCKING 0x0 ;  /* 0x0000000000007b1d */ /* 0x000fe20000010000 */
[----:B------:R-:W-:-:S04]  /*0570*/  ISETP.GE.AND P0, PT, R5, 0x4, PT ;  /* 0x000000040500780c */ /* 0x000fc80003f06270 */
[----:B------:R-:W-:Y:S02]  /*0580*/  ISETP.LT.AND P0, PT, R0, 0xd00, !P0 ;  /* 0x00000d000000780c */ /* 0x000fe40004701270 */
[----:B------:R-:W-:Y:S02]  /*0590*/  LOP3.LUT R13, R13, 0xfc, RZ, 0xc0, !PT ;  /* 0x000000fc0d0d7812 */ /* 0x000fe400078ec0ff */
[----:B------:R-:W-:-:S04]  /*05a0*/  LOP3.LUT R12, R12, 0x3f8, RZ, 0xc0, !PT ;  /* 0x000003f80c0c7812 */ /* 0x000fc800078ec0ff */
[----:B------:R-:W-:-:S05]  /*05b0*/  IADD3 R12, R12, UR4, R13 ;  /* 0x000000040c0c7c10 */ /* 0x000fca000fffe00d */
[----:B0-----:R-:W-:Y:S05]  /*05c0*/  @!P0 EXIT ;  /* 0x000000000000894d */ /* 0x001fea0003800000 */
[----:B------:R-:W-:Y:S01]  /*05d0*/  LDS R6, [R12] ;  /* 0x000000000c067984 */ /* 0x000fe20000000800 */
[----:B------:R-:W0:Y:S01]  /*05e0*/  LDC.64 R2, c[0x0][0x238] ;  /* 0x00008e00ff027b82 */ /* 0x000e220000000a00 */
[----:B------:R-:W-:Y:S02]  /*05f0*/  IMAD R5, R0, 0x4, R5 ;  /* 0x0000000400057824 */ /* 0x000fe400078e0205 */
[----:B------:R-:W1:Y:S02]  /*0600*/  LDS R7, [R12+0x4] ;  /* 0x000004000c077984 */ /* 0x000e640000000800 */
[----:B0-----:R-:W-:-:S05]  /*0610*/  IMAD.WIDE R2, R5, 0x4, R2 ;  /* 0x0000000405027825 */ /* 0x001fca00078e0202 */
[----:B-1----:R-:W-:Y:S01]  /*0620*/  STG.E.64 desc[UR6][R2.64], R6 ;  /* 0x0000000602007986 */ /* 0x002fe2000c101b06 */
[----:B------:R-:W-:Y:S05]  /*0630*/  EXIT ;  /* 0x000000000000794d */ /* 0x000fea0003800000 */
.L_x_0:
[----:B------:R-:W-:-:S00]  /*0640*/  BRA `(.L_x_0) ;  /* 0xfffffffc00fc7947 */ /* 0x000fc0000383ffff */
[----:B------:R-:W-:-:S00]  /*0650*/  NOP ;  /* 0x0000000000007918 */ /* 0x000fc00000000000 */
        /* <DEDUP_REMOVED lines=10> */
.L_x_1:


//--------------------- .nv.global.init           --------------------------
	.section	.nv.global.init,"aw",@progbits
.nv.global.init:
	.type		_$_str,@object
	.size		_$_str,(_$_str_$_2 - _$_str)
_$_str:
        /*0000*/ 	.byte	0x5f, 0x5f, 0x43, 0x55, 0x44, 0x41, 0x5f, 0x46, 0x54, 0x5a, 0x00
	.type		_$_str_$_2,@object
	.size		_$_str_$_2,(.L_1 - _$_str_$_2)
_$_str_$_2:
        /*000b*/ 	.byte	0x5f, 0x5f, 0x43, 0x55, 0x44, 0x41, 0x5f, 0x50, 0x52, 0x45, 0x43, 0x5f, 0x53, 0x51, 0x52, 0x54
        /*001b*/ 	.byte	0x00
.L_1:


//--------------------- .nv.shared.triton_poi_fused__native_batch_norm_legit_no_training_relu_60 --------------------------
	.section	.nv.shared.triton_poi_fused__native_batch_norm_legit_no_training_relu_60,"aw",@nobits
	.sectionflags	@""
	.align	16
	.zero		1024


//--------------------- .nv.constant0.triton_poi_fused__native_batch_norm_legit_no_training_relu_60 --------------------------
	.section	.nv.constant0.triton_poi_fused__native_batch_norm_legit_no_training_relu_60,"a",@progbits
	.sectionflags	@""
	.align	4
.nv.constant0.triton_poi_fused__native_batch_norm_legit_no_training_relu_60:
	.zero		584
